	.headerflags	@"EF_CUDA_TEXMODE_UNIFIED EF_CUDA_64BIT_ADDRESS EF_CUDA_ACCELERATORS EF_CUDA_SM90 EF_CUDA_VIRTUAL_SM(EF_CUDA_SM90)"
	.elftype	@"ET_EXEC"


//--------------------- .nv.info                  --------------------------
	.section	.nv.info,"",@"SHT_CUDA_INFO"
	.align	4


	//----- nvinfo : EIATTR_REGCOUNT
	.align		4
        /*0000*/ 	.byte	0x04, 0x2f
        /*0002*/ 	.short	(.L_3 - .L_2)
	.align		4
.L_2:
        /*0004*/ 	.word	index@(triton_poi_fused_add_div_sqrt_sub_0)
        /*0008*/ 	.word	0x00000010


	//----- nvinfo : EIATTR_MIN_STACK_SIZE
	.align		4
.L_3:
        /*000c*/ 	.byte	0x04, 0x12
        /*000e*/ 	.short	(.L_5 - .L_4)
	.align		4
.L_4:
        /*0010*/ 	.word	index@(triton_poi_fused_add_div_sqrt_sub_0)
        /*0014*/ 	.word	0x00000000


	//----- nvinfo : EIATTR_FRAME_SIZE
	.align		4
.L_5:
        /*0018*/ 	.byte	0x04, 0x11
        /*001a*/ 	.short	(.L_7 - .L_6)
	.align		4
.L_6:
        /*001c*/ 	.word	index@(triton_poi_fused_add_div_sqrt_sub_0)
        /*0020*/ 	.word	0x00000000


	//----- nvinfo : EIATTR_MIN_STACK_SIZE
	.align		4
.L_7:
        /*0024*/ 	.byte	0x04, 0x12
        /*0026*/ 	.short	(.L_9 - .L_8)
	.align		4
.L_8:
        /*0028*/ 	.word	index@(triton_poi_fused_add_div_sqrt_sub_0)
        /*002c*/ 	.word	0x00000000
.L_9:


//--------------------- .nv.info.triton_poi_fused_add_div_sqrt_sub_0 --------------------------
	.section	.nv.info.triton_poi_fused_add_div_sqrt_sub_0,"",@"SHT_CUDA_INFO"
	.sectionflags	@""
	.align	4


	//----- nvinfo : EIATTR_CUDA_API_VERSION
	.align		4
        /*0000*/ 	.byte	0x04, 0x37
        /*0002*/ 	.short	(.L_11 - .L_10)
.L_10:
        /*0004*/ 	.word	0x0000007c


	//----- nvinfo : EIATTR_KPARAM_INFO
	.align		4
.L_11:
        /*0008*/ 	.byte	0x04, 0x17
        /*000a*/ 	.short	(.L_13 - .L_12)
.L_12:
        /*000c*/ 	.word	0x00000000
        /*0010*/ 	.short	0x0004
        /*0012*/ 	.short	0x0020
        /*0014*/ 	.byte	0x00, 0xf0, 0x11, 0x00


	//----- nvinfo : EIATTR_KPARAM_INFO
	.align		4
.L_13:
        /*0018*/ 	.byte	0x04, 0x17
        /*001a*/ 	.short	(.L_15 - .L_14)
.L_14:
        /*001c*/ 	.word	0x00000000
        /*0020*/ 	.short	0x0003
        /*0022*/ 	.short	0x0018
        /*0024*/ 	.byte	0x00, 0xf4, 0x21, 0x00


	//----- nvinfo : EIATTR_KPARAM_INFO
	.align		4
.L_15:
        /*0028*/ 	.byte	0x04, 0x17
        /*002a*/ 	.short	(.L_17 - .L_16)
.L_16:
        /*002c*/ 	.word	0x00000000
        /*0030*/ 	.short	0x0002
        /*0032*/ 	.short	0x0010
        /*0034*/ 	.byte	0x00, 0xf4, 0x21, 0x00


	//----- nvinfo : EIATTR_KPARAM_INFO
	.align		4
.L_17:
        /*0038*/ 	.byte	0x04, 0x17
        /*003a*/ 	.short	(.L_19 - .L_18)
.L_18:
        /*003c*/ 	.word	0x00000000
        /*0040*/ 	.short	0x0001
        /*0042*/ 	.short	0x0008
        /*0044*/ 	.byte	0x00, 0xf4, 0x21, 0x00


	//----- nvinfo : EIATTR_KPARAM_INFO
	.align		4
.L_19:
        /*0048*/ 	.byte	0x04, 0x17
        /*004a*/ 	.short	(.L_21 - .L_20)
.L_20:
        /*004c*/ 	.word	0x00000000
        /*0050*/ 	.short	0x0000
        /*0052*/ 	.short	0x0000
        /*0054*/ 	.byte	0x00, 0xf4, 0x21, 0x00


	//----- nvinfo : EIATTR_SPARSE_MMA_MASK
	.align		4
.L_21:
        /*0058*/ 	.byte	0x03, 0x50
        /*005a*/ 	.short	0x0000


	//----- nvinfo : EIATTR_MAXREG_COUNT
	.align		4
        /*005c*/ 	.byte	0x03, 0x1b
        /*005e*/ 	.short	0x00ff


	//----- nvinfo : EIATTR_EXIT_INSTR_OFFSETS
	.align		4
        /*0060*/ 	.byte	0x04, 0x1c
        /*0062*/ 	.short	(.L_23 - .L_22)


	//   ....[0]....
.L_22:
        /*0064*/ 	.word	0x00000310


	//   ....[1]....
        /*0068*/ 	.word	0x00000330


	//----- nvinfo : EIATTR_REQNTID
	.align		4
.L_23:
        /*006c*/ 	.byte	0x04, 0x10
        /*006e*/ 	.short	(.L_25 - .L_24)
.L_24:
        /*0070*/ 	.word	0x00000080
        /*0074*/ 	.word	0x00000001
        /*0078*/ 	.word	0x00000001


	//----- nvinfo : EIATTR_CBANK_PARAM_SIZE
	.align		4
.L_25:
        /*007c*/ 	.byte	0x03, 0x19
        /*007e*/ 	.short	0x0024


	//----- nvinfo : EIATTR_PARAM_CBANK
	.align		4
        /*0080*/ 	.byte	0x04, 0x0a
        /*0082*/ 	.short	(.L_27 - .L_26)
	.align		4
.L_26:
        /*0084*/ 	.word	index@(.nv.constant0.triton_poi_fused_add_div_sqrt_sub_0)
        /*0088*/ 	.short	0x0210
        /*008a*/ 	.short	0x0024


	//----- nvinfo : EIATTR_SW_WAR
	.align		4
.L_27:
        /*008c*/ 	.byte	0x04, 0x36
        /*008e*/ 	.short	(.L_29 - .L_28)
.L_28:
        /*0090*/ 	.word	0x00000008
.L_29:


//--------------------- .nv.callgraph             --------------------------
	.section	.nv.callgraph,"",@"SHT_CUDA_CALLGRAPH"
	.align	4
	.sectionentsize	8
	.align		4
        /*0000*/ 	.word	0x00000000
	.align		4
        /*0004*/ 	.word	0xffffffff
	.align		4
        /*0008*/ 	.word	0x00000000
	.align		4
        /*000c*/ 	.word	0xfffffffe
	.align		4
        /*0010*/ 	.word	0x00000000
	.align		4
        /*0014*/ 	.word	0xfffffffd
	.align		4
        /*0018*/ 	.word	0x00000000
	.align		4
        /*001c*/ 	.word	0xfffffffc


//--------------------- .nv.constant4             --------------------------
	.section	.nv.constant4,"a",@progbits
	.align	8
	.align		8
.nv.constant4:
        /*0000*/ 	.dword	_$_str
	.align		8
        /*0008*/ 	.dword	_$_str_$_2


//--------------------- .text.triton_poi_fused_add_div_sqrt_sub_0 --------------------------
	.section	.text.triton_poi_fused_add_div_sqrt_sub_0,"ax",@progbits
	.align	128
        .global         triton_poi_fused_add_div_sqrt_sub_0
        .type           triton_poi_fused_add_div_sqrt_sub_0,@function
        .size           triton_poi_fused_add_div_sqrt_sub_0,(.L_x_1 - triton_poi_fused_add_div_sqrt_sub_0)
        .other          triton_poi_fused_add_div_sqrt_sub_0,@"STO_CUDA_ENTRY STV_DEFAULT"
triton_poi_fused_add_div_sqrt_sub_0:
.text.triton_poi_fused_add_div_sqrt_sub_0:
[----:B------:R-:W0:Y:S02]  /*0000*/  LDC R1, c[0x0][0x28] ;  /* 0x00000a00ff017b82 */ /* 0x000e240000000800 */
[----:B------:R-:W1:Y:S01]  /*0010*/  S2R R0, SR_TID.X ;  /* 0x0000000000007919 */ /* 0x000e620000002100 */
[----:B------:R-:W2:Y:S01]  /*0020*/  LDC.64 R10, c[0x0][0x220] ;  /* 0x00008800ff0a7b82 */ /* 0x000ea20000000a00 */
[----:B------:R-:W-:Y:S01]  /*0030*/  CS2R R12, SRZ ;  /* 0x00000000000c7805 */ /* 0x000fe2000001ff00 */
[----:B------:R-:W-:Y:S01]  /*0040*/  ULDC.64 UR4, c[0x0][0x208] ;  /* 0x0000820000047ab9 */ /* 0x000fe20000000a00 */
[----:B------:R-:W3:Y:S05]  /*0050*/  S2R R5, SR_CTAID.X ;  /* 0x0000000000057919 */ /* 0x000eea0000002500 */
[----:B------:R-:W4:Y:S08]  /*0060*/  LDC.64 R8, c[0x0][0x218] ;  /* 0x00008600ff087b82 */ /* 0x000f300000000a00 */
[----:B------:R-:W5:Y:S01]  /*0070*/  LDC.64 R6, c[0x0][0x210] ;  /* 0x00008400ff067b82 */ /* 0x000f620000000a00 */
[----:B-1----:R-:W-:-:S02]  /*0080*/  SHF.L.U32 R0, R0, 0x1, RZ ;  /* 0x0000000100007819 */ /* 0x002fc400000006ff */
[----:B---3--:R-:W-:Y:S02]  /*0090*/  SHF.R.S32.HI R3, RZ, 0x17, R5 ;  /* 0x00000017ff037819 */ /* 0x008fe40000011405 */
[----:B------:R-:W-:Y:S02]  /*00a0*/  LOP3.LUT R0, R0, 0xfe, RZ, 0xc0, !PT ;  /* 0x000000fe00007812 */ /* 0x000fe400078ec0ff */
[----:B------:R-:W-:Y:S02]  /*00b0*/  SGXT R3, R3, 0x1 ;  /* 0x000000010303781a */ /* 0x000fe40000000200 */
[----:B------:R-:W-:-:S04]  /*00c0*/  LEA R0, R5, R0, 0x8 ;  /* 0x0000000005007211 */ /* 0x000fc800078e40ff */
[----:B------:R-:W-:Y:S02]  /*00d0*/  LEA.HI R3, R3, R0, RZ, 0x2 ;  /* 0x0000000003037211 */ /* 0x000fe400078f10ff */
[----:B------:R-:W-:Y:S02]  /*00e0*/  ISETP.GE.AND P4, PT, R0, 0x100, PT ;  /* 0x000001000000780c */ /* 0x000fe40003f86270 */
[----:B------:R-:W-:-:S04]  /*00f0*/  LOP3.LUT R3, R3, 0xfffffffc, RZ, 0xc0, !PT ;  /* 0xfffffffc03037812 */ /* 0x000fc800078ec0ff */
[----:B------:R-:W-:-:S05]  /*0100*/  IADD3 R3, R0, -R3, RZ ;  /* 0x8000000300037210 */ /* 0x000fca0007ffe0ff */
[----:B--2---:R-:W-:-:S05]  /*0110*/  IMAD.WIDE R10, R3, 0x4, R10 ;  /* 0x00000004030a7825 */ /* 0x004fca00078e020a */
[----:B------:R-:W2:Y:S01]  /*0120*/  @!P4 LDG.E.EL.64 R12, desc[UR4][R10.64] ;  /* 0x000000040a0cc981 */ /* 0x000ea2000c2e1b00 */
[----:B----4-:R-:W-:Y:S01]  /*0130*/  IMAD.WIDE R8, R3, 0x4, R8 ;  /* 0x0000000403087825 */ /* 0x010fe200078e0208 */
[----:B------:R-:W-:Y:S02]  /*0140*/  CS2R R4, SRZ ;  /* 0x0000000000047805 */ /* 0x000fe4000001ff00 */
[----:B------:R-:W-:Y:S01]  /*0150*/  CS2R R2, SRZ ;  /* 0x0000000000027805 */ /* 0x000fe2000001ff00 */
[----:B-----5:R-:W-:-:S05]  /*0160*/  IMAD.WIDE R6, R0, 0x4, R6 ;  /* 0x0000000400067825 */ /* 0x020fca00078e0206 */
[----:B------:R-:W3:Y:S04]  /*0170*/  @!P4 LDG.E.EL.64 R2, desc[UR4][R8.64] ;  /* 0x000000040802c981 */ /* 0x000ee8000c2e1b00 */
[----:B------:R1:W3:Y:S02]  /*0180*/  @!P4 LDG.E.64 R4, desc[UR4][R6.64] ;  /* 0x000000040604c981 */ /* 0x0002e4000c1e1b00 */
[----:B-1----:R-:W1:Y:S01]  /*0190*/  LDC.64 R6, c[0x0][0x228] ;  /* 0x00008a00ff067b82 */ /* 0x002e620000000a00 */
[----:B--2---:R-:W-:Y:S01]  /*01a0*/  FADD R12, R12, 9.9999997473787516356e-06 ;  /* 0x3727c5ac0c0c7421 */ /* 0x004fe20000000000 */
[----:B------:R-:W-:-:S03]  /*01b0*/  FADD R13, R13, 9.9999997473787516356e-06 ;  /* 0x3727c5ac0d0d7421 */ /* 0x000fc60000000000 */
[----:B------:R-:W2:Y:S08]  /*01c0*/  MUFU.SQRT R10, R12 ;  /* 0x0000000c000a7308 */ /* 0x000eb00000002000 */
[----:B------:R-:W4:Y:S01]  /*01d0*/  MUFU.SQRT R11, R13 ;  /* 0x0000000d000b7308 */ /* 0x000f220000002000 */
[C---:B--2---:R-:W-:Y:S02]  /*01e0*/  FSETP.GT.AND P0, PT, R10.reuse, 8.50705917302346158658e+37, PT ;  /* 0x7e8000000a00780b */ /* 0x044fe40003f04000 */
[----:B------:R-:W-:-:S02]  /*01f0*/  FSETP.GEU.AND P2, PT, R10, 1.175494350822287508e-38, PT ;  /* 0x008000000a00780b */ /* 0x000fc40003f4e000 */
[C---:B----4-:R-:W-:Y:S02]  /*0200*/  FSETP.GT.AND P1, PT, R11.reuse, 8.50705917302346158658e+37, PT ;  /* 0x7e8000000b00780b */ /* 0x050fe40003f24000 */
[----:B------:R-:W-:-:S07]  /*0210*/  FSETP.GEU.AND P3, PT, R11, 1.175494350822287508e-38, PT ;  /* 0x008000000b00780b */ /* 0x000fce0003f6e000 */
[----:B------:R-:W-:-:S04]  /*0220*/  @P0 FMUL R10, R10, 0.25 ;  /* 0x3e8000000a0a0820 */ /* 0x000fc80000400000 */
[----:B------:R-:W-:Y:S01]  /*0230*/  @!P2 FMUL R10, R10, 16777216 ;  /* 0x4b8000000a0aa820 */ /* 0x000fe20000400000 */
[----:B------:R-:W-:-:S04]  /*0240*/  @P1 FMUL R11, R11, 0.25 ;  /* 0x3e8000000b0b1820 */ /* 0x000fc80000400000 */
[----:B------:R-:W-:Y:S01]  /*0250*/  @!P3 FMUL R11, R11, 16777216 ;  /* 0x4b8000000b0bb820 */ /* 0x000fe20000400000 */
[----:B------:R-:W2:Y:S01]  /*0260*/  MUFU.RCP R9, R10 ;  /* 0x0000000a00097308 */ /* 0x000ea20000001000 */
[----:B---3--:R-:W-:Y:S01]  /*0270*/  FADD R4, -R2, R4 ;  /* 0x0000000402047221 */ /* 0x008fe20000000100 */
[----:B------:R-:W-:-:S06]  /*0280*/  FADD R5, -R3, R5 ;  /* 0x0000000503057221 */ /* 0x000fcc0000000100 */
[----:B------:R-:W3:Y:S01]  /*0290*/  MUFU.RCP R8, R11 ;  /* 0x0000000b00087308 */ /* 0x000ee20000001000 */
[----:B------:R-:W-:Y:S01]  /*02a0*/  @P0 FMUL R4, R4, 0.25 ;  /* 0x3e80000004040820 */ /* 0x000fe20000400000 */
[----:B------:R-:W-:-:S03]  /*02b0*/  @P1 FMUL R5, R5, 0.25 ;  /* 0x3e80000005051820 */ /* 0x000fc60000400000 */
[----:B------:R-:W-:Y:S01]  /*02c0*/  @!P2 FMUL R4, R4, 16777216 ;  /* 0x4b8000000404a820 */ /* 0x000fe20000400000 */
[----:B------:R-:W-:Y:S01]  /*02d0*/  @!P3 FMUL R5, R5, 16777216 ;  /* 0x4b8000000505b820 */ /* 0x000fe20000400000 */
[----:B-1----:R-:W-:-:S04]  /*02e0*/  IMAD.WIDE R2, R0, 0x4, R6 ;  /* 0x0000000400027825 */ /* 0x002fc800078e0206 */
[----:B--2---:R-:W-:Y:S01]  /*02f0*/  FMUL R4, R9, R4 ;  /* 0x0000000409047220 */ /* 0x004fe20000400000 */
[----:B---3--:R-:W-:Y:S01]  /*0300*/  FMUL R5, R8, R5 ;  /* 0x0000000508057220 */ /* 0x008fe20000400000 */
[----:B------:R-:W-:Y:S06]  /*0310*/  @P4 EXIT ;  /* 0x000000000000494d */ /* 0x000fec0003800000 */
[----:B------:R-:W-:Y:S01]  /*0320*/  STG.E.64 desc[UR4][R2.64], R4 ;  /* 0x0000000402007986 */ /* 0x000fe2000c101b04 */
[----:B------:R-:W-:Y:S05]  /*0330*/  EXIT ;  /* 0x000000000000794d */ /* 0x000fea0003800000 */
.L_x_0:
[----:B------:R-:W-:-:S00]  /*0340*/  BRA `(.L_x_0) ;  /* 0xfffffffc00fc7947 */ /* 0x000fc0000383ffff */
[----:B------:R-:W-:-:S00]  /*0350*/  NOP ;  /* 0x0000000000007918 */ /* 0x000fc00000000000 */
        /* <DEDUP_REMOVED lines=10> */
.L_x_1:


//--------------------- .nv.global.init           --------------------------
	.section	.nv.global.init,"aw",@progbits
.nv.global.init:
	.type		_$_str,@object
	.size		_$_str,(_$_str_$_2 - _$_str)
_$_str:
        /*0000*/ 	.byte	0x5f, 0x5f, 0x43, 0x55, 0x44, 0x41, 0x5f, 0x46, 0x54, 0x5a, 0x00
	.type		_$_str_$_2,@object
	.size		_$_str_$_2,(.L_1 - _$_str_$_2)
_$_str_$_2:
        /*000b*/ 	.byte	0x5f, 0x5f, 0x43, 0x55, 0x44, 0x41, 0x5f, 0x50, 0x52, 0x45, 0x43, 0x5f, 0x53, 0x51, 0x52, 0x54
        /*001b*/ 	.byte	0x00
.L_1:


//--------------------- .nv.constant0.triton_poi_fused_add_div_sqrt_sub_0 --------------------------
	.section	.nv.constant0.triton_poi_fused_add_div_sqrt_sub_0,"a",@progbits
	.sectionflags	@""
	.align	4
.nv.constant0.triton_poi_fused_add_div_sqrt_sub_0:
	.zero		564
